//
// Generated by NVIDIA NVVM Compiler
//
// Compiler Build ID: CL-36424714
// Cuda compilation tools, release 13.0, V13.0.88
// Based on NVVM 20.0.0
//

.version 9.0
.target sm_100
.address_size 64

	// .globl	_Z5CountPjiiiidddi

.visible .entry _Z5CountPjiiiidddi(
	.param .u64 .ptr .align 1 _Z5CountPjiiiidddi_param_0,
	.param .u32 _Z5CountPjiiiidddi_param_1,
	.param .u32 _Z5CountPjiiiidddi_param_2,
	.param .u32 _Z5CountPjiiiidddi_param_3,
	.param .u32 _Z5CountPjiiiidddi_param_4,
	.param .f64 _Z5CountPjiiiidddi_param_5,
	.param .f64 _Z5CountPjiiiidddi_param_6,
	.param .f64 _Z5CountPjiiiidddi_param_7,
	.param .u32 _Z5CountPjiiiidddi_param_8
)
{
	.reg .pred 	%p<11>;
	.reg .b32 	%r<34>;
	.reg .b64 	%rd<5>;
	.reg .b64 	%fd<47>;

	ld.param.u64 	%rd2, [_Z5CountPjiiiidddi_param_0];
	ld.param.u32 	%r17, [_Z5CountPjiiiidddi_param_1];
	ld.param.u32 	%r18, [_Z5CountPjiiiidddi_param_2];
	ld.param.f64 	%fd16, [_Z5CountPjiiiidddi_param_5];
	ld.param.f64 	%fd17, [_Z5CountPjiiiidddi_param_6];
	ld.param.f64 	%fd18, [_Z5CountPjiiiidddi_param_7];
	ld.param.u32 	%r19, [_Z5CountPjiiiidddi_param_8];
	cvt.rn.f64.s32 	%fd19, %r17;
	mov.u32 	%r20, %nctaid.x;
	cvt.rn.f64.u32 	%fd20, %r20;
	div.rn.f64 	%fd21, %fd19, %fd20;
	mov.u32 	%r21, %ctaid.x;
	cvt.rn.f64.u32 	%fd22, %r21;
	mul.f64 	%fd23, %fd21, %fd22;
	cvt.rzi.s32.f64 	%r30, %fd23;
	add.s32 	%r22, %r21, 1;
	cvt.rn.f64.u32 	%fd24, %r22;
	mul.f64 	%fd25, %fd21, %fd24;
	cvt.rzi.s32.f64 	%r2, %fd25;
	cvt.rn.f64.s32 	%fd26, %r18;
	mov.u32 	%r23, %ntid.x;
	cvt.rn.f64.u32 	%fd27, %r23;
	div.rn.f64 	%fd28, %fd26, %fd27;
	mov.u32 	%r24, %tid.x;
	cvt.rn.f64.u32 	%fd29, %r24;
	mul.f64 	%fd30, %fd28, %fd29;
	cvt.rzi.s32.f64 	%r3, %fd30;
	add.s32 	%r25, %r24, 1;
	cvt.rn.f64.u32 	%fd31, %r25;
	mul.f64 	%fd32, %fd28, %fd31;
	cvt.rzi.s32.f64 	%r4, %fd32;
	mul.f64 	%fd33, %fd18, 0d3FE0000000000000;
	sub.f64 	%fd1, %fd16, %fd33;
	sub.f64 	%fd2, %fd17, %fd33;
	cvt.rn.f64.s32 	%fd34, %r19;
	div.rn.f64 	%fd3, %fd18, %fd34;
	setp.ge.s32 	%p1, %r30, %r2;
	@%p1 bra 	$L__BB0_9;
	ld.param.u32 	%r28, [_Z5CountPjiiiidddi_param_4];
	add.s32 	%r5, %r28, -1;
	cvta.to.global.u64 	%rd1, %rd2;
$L__BB0_2:
	setp.ge.s32 	%p2, %r3, %r4;
	@%p2 bra 	$L__BB0_8;
	ld.param.u32 	%r27, [_Z5CountPjiiiidddi_param_3];
	mul.lo.s32 	%r7, %r30, %r27;
	cvt.rn.f64.s32 	%fd35, %r30;
	fma.rn.f64 	%fd4, %fd3, %fd35, %fd2;
	mul.f64 	%fd5, %fd4, %fd4;
	mov.u32 	%r31, %r3;
$L__BB0_4:
	setp.eq.s32 	%p3, %r5, 0;
	cvt.rn.f64.s32 	%fd36, %r31;
	fma.rn.f64 	%fd6, %fd3, %fd36, %fd1;
	mul.f64 	%fd43, %fd6, %fd6;
	add.f64 	%fd37, %fd5, %fd43;
	setp.geu.f64 	%p4, %fd37, 0d4010000000000000;
	or.pred  	%p5, %p3, %p4;
	mov.u32 	%r33, %r5;
	@%p5 bra 	$L__BB0_7;
	ld.param.u32 	%r29, [_Z5CountPjiiiidddi_param_4];
	add.s32 	%r32, %r29, -2;
	mov.f64 	%fd44, %fd5;
	mov.f64 	%fd45, %fd6;
	mov.f64 	%fd46, %fd4;
$L__BB0_6:
	mov.u32 	%r33, %r32;
	mul.f64 	%fd39, %fd46, %fd45;
	sub.f64 	%fd40, %fd43, %fd44;
	fma.rn.f64 	%fd46, %fd39, 0d4000000000000000, %fd4;
	add.f64 	%fd45, %fd6, %fd40;
	mul.f64 	%fd44, %fd46, %fd46;
	mul.f64 	%fd43, %fd45, %fd45;
	setp.ne.s32 	%p6, %r33, 0;
	add.f64 	%fd41, %fd44, %fd43;
	setp.lt.f64 	%p7, %fd41, 0d4010000000000000;
	and.pred  	%p8, %p6, %p7;
	add.s32 	%r32, %r33, -1;
	@%p8 bra 	$L__BB0_6;
$L__BB0_7:
	add.s32 	%r26, %r31, %r7;
	mul.wide.s32 	%rd3, %r26, 4;
	add.s64 	%rd4, %rd1, %rd3;
	st.global.u32 	[%rd4], %r33;
	add.s32 	%r31, %r31, 1;
	setp.ne.s32 	%p9, %r31, %r4;
	@%p9 bra 	$L__BB0_4;
$L__BB0_8:
	add.s32 	%r30, %r30, 1;
	setp.ne.s32 	%p10, %r30, %r2;
	@%p10 bra 	$L__BB0_2;
$L__BB0_9:
	ret;

}


// ===== COMPILED SASS (sm_100) =====

	.target	sm_100

	.elftype	@"ET_EXEC"


//--------------------- .note.nv.tkinfo           --------------------------
	.section	.note.nv.tkinfo,"",@"SHT_NOTE"
	.sectionflags	@"SHF_NOTE_NV_TKINFO"
	.tkinfo
        /*0018*/ 	.word	0x00000002
        /*0030*/ 	.string	""
        /*0030*/ 	.string	"ptxas"
        /*0030*/ 	.string	"Cuda compilation tools, release 13.0, V13.0.88"
        /*0030*/ 	.string	"Build cuda_13.0.r13.0/compiler.36424714_0"
        /*0030*/ 	.string	"-arch sm_100 -m 64 "



//--------------------- .note.nv.cuinfo           --------------------------
	.section	.note.nv.cuinfo,"",@"SHT_NOTE"
	.sectionflags	@"SHF_NOTE_NV_CUINFO"
        /*0018*/ 	.short	0x0002
        /*001a*/ 	.short	0x0064
        /*001c*/ 	.short	0x0082
	.zero		2


//--------------------- .nv.info                  --------------------------
	.section	.nv.info,"",@"SHT_CUDA_INFO"
	.align	4


	//----- nvinfo : EIATTR_REGCOUNT
	.align		4
        /*0000*/ 	.byte	0x04, 0x2f
        /*0002*/ 	.short	(.L_1 - .L_0)
	.align		4
.L_0:
        /*0004*/ 	.word	index@(_Z5CountPjiiiidddi)
        /*0008*/ 	.word	0x0000001f


	//----- nvinfo : EIATTR_FRAME_SIZE
	.align		4
.L_1:
        /*000c*/ 	.byte	0x04, 0x11
        /*000e*/ 	.short	(.L_3 - .L_2)
	.align		4
.L_2:
        /*0010*/ 	.word	index@($__internal_0_$__cuda_sm20_div_rn_f64_full)
        /*0014*/ 	.word	0x00000000


	//----- nvinfo : EIATTR_FRAME_SIZE
	.align		4
.L_3:
        /*0018*/ 	.byte	0x04, 0x11
        /*001a*/ 	.short	(.L_5 - .L_4)
	.align		4
.L_4:
        /*001c*/ 	.word	index@(_Z5CountPjiiiidddi)
        /*0020*/ 	.word	0x00000000


	//----- nvinfo : EIATTR_MIN_STACK_SIZE
	.align		4
.L_5:
        /*0024*/ 	.byte	0x04, 0x12
        /*0026*/ 	.short	(.L_7 - .L_6)
	.align		4
.L_6:
        /*0028*/ 	.word	index@(_Z5CountPjiiiidddi)
        /*002c*/ 	.word	0x00000000
.L_7:


//--------------------- .nv.compat                --------------------------
	.section	.nv.compat,"",@"SHT_CUDA_COMPAT_INFO"
	.align	4
        /*0000*/ 	.byte	0x02, 0x09, 0x00, 0x00, 0x02, 0x02, 0x01, 0x00, 0x02, 0x05, 0x05, 0x00, 0x03, 0x07, 0x01, 0x01
        /*0010*/ 	.byte	0x02, 0x03, 0x00, 0x00, 0x02, 0x06, 0x01, 0x00, 0x04, 0x0b, 0x08, 0x00, 0x01, 0x00, 0x00, 0x00
        /*0020*/ 	.byte	0x00, 0x00, 0x00, 0x00


//--------------------- .nv.info._Z5CountPjiiiidddi --------------------------
	.section	.nv.info._Z5CountPjiiiidddi,"",@"SHT_CUDA_INFO"
	.sectionflags	@""
	.align	4


	//----- nvinfo : EIATTR_CUDA_API_VERSION
	.align		4
        /*0000*/ 	.byte	0x04, 0x37
        /*0002*/ 	.short	(.L_9 - .L_8)
.L_8:
        /*0004*/ 	.word	0x00000082


	//----- nvinfo : EIATTR_KPARAM_INFO
	.align		4
.L_9:
        /*0008*/ 	.byte	0x04, 0x17
        /*000a*/ 	.short	(.L_11 - .L_10)
.L_10:
        /*000c*/ 	.word	0x00000000
        /*0010*/ 	.short	0x0008
        /*0012*/ 	.short	0x0030
        /*0014*/ 	.byte	0x00, 0xf0, 0x11, 0x00


	//----- nvinfo : EIATTR_KPARAM_INFO
	.align		4
.L_11:
        /*0018*/ 	.byte	0x04, 0x17
        /*001a*/ 	.short	(.L_13 - .L_12)
.L_12:
        /*001c*/ 	.word	0x00000000
        /*0020*/ 	.short	0x0007
        /*0022*/ 	.short	0x0028
        /*0024*/ 	.byte	0x00, 0xf0, 0x21, 0x00


	//----- nvinfo : EIATTR_KPARAM_INFO
	.align		4
.L_13:
        /*0028*/ 	.byte	0x04, 0x17
        /*002a*/ 	.short	(.L_15 - .L_14)
.L_14:
        /*002c*/ 	.word	0x00000000
        /*0030*/ 	.short	0x0006
        /*0032*/ 	.short	0x0020
        /*0034*/ 	.byte	0x00, 0xf0, 0x21, 0x00


	//----- nvinfo : EIATTR_KPARAM_INFO
	.align		4
.L_15:
        /*0038*/ 	.byte	0x04, 0x17
        /*003a*/ 	.short	(.L_17 - .L_16)
.L_16:
        /*003c*/ 	.word	0x00000000
        /*0040*/ 	.short	0x0005
        /*0042*/ 	.short	0x0018
        /*0044*/ 	.byte	0x00, 0xf0, 0x21, 0x00


	//----- nvinfo : EIATTR_KPARAM_INFO
	.align		4
.L_17:
        /*0048*/ 	.byte	0x04, 0x17
        /*004a*/ 	.short	(.L_19 - .L_18)
.L_18:
        /*004c*/ 	.word	0x00000000
        /*0050*/ 	.short	0x0004
        /*0052*/ 	.short	0x0014
        /*0054*/ 	.byte	0x00, 0xf0, 0x11, 0x00


	//----- nvinfo : EIATTR_KPARAM_INFO
	.align		4
.L_19:
        /*0058*/ 	.byte	0x04, 0x17
        /*005a*/ 	.short	(.L_21 - .L_20)
.L_20:
        /*005c*/ 	.word	0x00000000
        /*0060*/ 	.short	0x0003
        /*0062*/ 	.short	0x0010
        /*0064*/ 	.byte	0x00, 0xf0, 0x11, 0x00


	//----- nvinfo : EIATTR_KPARAM_INFO
	.align		4
.L_21:
        /*0068*/ 	.byte	0x04, 0x17
        /*006a*/ 	.short	(.L_23 - .L_22)
.L_22:
        /*006c*/ 	.word	0x00000000
        /*0070*/ 	.short	0x0002
        /*0072*/ 	.short	0x000c
        /*0074*/ 	.byte	0x00, 0xf0, 0x11, 0x00


	//----- nvinfo : EIATTR_KPARAM_INFO
	.align		4
.L_23:
        /*0078*/ 	.byte	0x04, 0x17
        /*007a*/ 	.short	(.L_25 - .L_24)
.L_24:
        /*007c*/ 	.word	0x00000000
        /*0080*/ 	.short	0x0001
        /*0082*/ 	.short	0x0008
        /*0084*/ 	.byte	0x00, 0xf0, 0x11, 0x00


	//----- nvinfo : EIATTR_KPARAM_INFO
	.align		4
.L_25:
        /*0088*/ 	.byte	0x04, 0x17
        /*008a*/ 	.short	(.L_27 - .L_26)
.L_26:
        /*008c*/ 	.word	0x00000000
        /*0090*/ 	.short	0x0000
        /*0092*/ 	.short	0x0000
        /*0094*/ 	.byte	0x00, 0xf5, 0x21, 0x00


	//----- nvinfo : EIATTR_SPARSE_MMA_MASK
	.align		4
.L_27:
        /*0098*/ 	.byte	0x03, 0x50
        /*009a*/ 	.short	0x0000


	//----- nvinfo : EIATTR_MAXREG_COUNT
	.align		4
        /*009c*/ 	.byte	0x03, 0x1b
        /*009e*/ 	.short	0x00ff


	//----- nvinfo : EIATTR_MERCURY_ISA_VERSION
	.align		4
        /*00a0*/ 	.byte	0x03, 0x5f
        /*00a2*/ 	.short	0x0101


	//----- nvinfo : EIATTR_VRC_CTA_INIT_COUNT
	.align		4
        /*00a4*/ 	.byte	0x02, 0x4a
	.zero		1
	.zero		1


	//----- nvinfo : EIATTR_EXIT_INSTR_OFFSETS
	.align		4
        /*00a8*/ 	.byte	0x04, 0x1c
        /*00aa*/ 	.short	(.L_29 - .L_28)


	//   ....[0]....
.L_28:
        /*00ac*/ 	.word	0x000005c0


	//   ....[1]....
        /*00b0*/ 	.word	0x00000980


	//----- nvinfo : EIATTR_CRS_STACK_SIZE
	.align		4
.L_29:
        /*00b4*/ 	.byte	0x04, 0x1e
        /*00b6*/ 	.short	(.L_31 - .L_30)
.L_30:
        /*00b8*/ 	.word	0x00000000


	//----- nvinfo : EIATTR_CBANK_PARAM_SIZE
	.align		4
.L_31:
        /*00bc*/ 	.byte	0x03, 0x19
        /*00be*/ 	.short	0x0034


	//----- nvinfo : EIATTR_PARAM_CBANK
	.align		4
        /*00c0*/ 	.byte	0x04, 0x0a
        /*00c2*/ 	.short	(.L_33 - .L_32)
	.align		4
.L_32:
        /*00c4*/ 	.word	index@(.nv.constant0._Z5CountPjiiiidddi)
        /*00c8*/ 	.short	0x0380
        /*00ca*/ 	.short	0x0034


	//----- nvinfo : EIATTR_SW_WAR
	.align		4
.L_33:
        /*00cc*/ 	.byte	0x04, 0x36
        /*00ce*/ 	.short	(.L_35 - .L_34)
.L_34:
        /*00d0*/ 	.word	0x00000008
.L_35:


//--------------------- .nv.callgraph             --------------------------
	.section	.nv.callgraph,"",@"SHT_CUDA_CALLGRAPH"
	.align	4
	.sectionentsize	8
	.align		4
        /*0000*/ 	.word	0x00000000
	.align		4
        /*0004*/ 	.word	0xffffffff
	.align		4
        /*0008*/ 	.word	0x00000000
	.align		4
        /*000c*/ 	.word	0xfffffffe
	.align		4
        /*0010*/ 	.word	0x00000000
	.align		4
        /*0014*/ 	.word	0xfffffffd
	.align		4
        /*0018*/ 	.word	0x00000000
	.align		4
        /*001c*/ 	.word	0xfffffffc


//--------------------- .text._Z5CountPjiiiidddi  --------------------------
	.section	.text._Z5CountPjiiiidddi,"ax",@progbits
	.align	128
        .global         _Z5CountPjiiiidddi
        .type           _Z5CountPjiiiidddi,@function
        .size           _Z5CountPjiiiidddi,(.L_x_16 - _Z5CountPjiiiidddi)
        .other          _Z5CountPjiiiidddi,@"STO_CUDA_ENTRY STV_DEFAULT"
_Z5CountPjiiiidddi:
.text._Z5CountPjiiiidddi:
[----:B------:R-:W-:Y:S01]  /*0000*/  LDC R1, c[0x0][0x37c] ;  /* 0x0000df00ff017b82 */ /* 0x000fe20000000800 */
[----:B------:R-:W0:Y:S01]  /*0010*/  LDCU UR4, c[0x0][0x370] ;  /* 0x00006e00ff0477ac */ /* 0x000e220008000800 */
[----:B------:R-:W-:Y:S01]  /*0020*/  IMAD.MOV.U32 R2, RZ, RZ, 0x1 ;  /* 0x00000001ff027424 */ /* 0x000fe200078e00ff */
[----:B0-----:R-:W0:Y:S01]  /*0030*/  I2F.F64.U32 R4, UR4 ;  /* 0x0000000400047d12 */ /* 0x001e220008201800 */
[----:B------:R-:W1:Y:S07]  /*0040*/  LDCU UR4, c[0x0][0x388] ;  /* 0x00007100ff0477ac */ /* 0x000e6e0008000800 */
[----:B0-----:R-:W0:Y:S02]  /*0050*/  MUFU.RCP64H R3, R5 ;  /* 0x0000000500037308 */ /* 0x001e240000001800 */
[----:B0-----:R-:W-:-:S08]  /*0060*/  DFMA R6, -R4, R2, 1 ;  /* 0x3ff000000406742b */ /* 0x001fd00000000102 */
[----:B------:R-:W-:-:S08]  /*0070*/  DFMA R6, R6, R6, R6 ;  /* 0x000000060606722b */ /* 0x000fd00000000006 */
[----:B------:R-:W-:Y:S02]  /*0080*/  DFMA R2, R2, R6, R2 ;  /* 0x000000060202722b */ /* 0x000fe40000000002 */
[----:B-1----:R-:W0:Y:S06]  /*0090*/  I2F.F64 R6, UR4 ;  /* 0x0000000400067d12 */ /* 0x002e2c0008201c00 */
[----:B------:R-:W-:-:S08]  /*00a0*/  DFMA R8, -R4, R2, 1 ;  /* 0x3ff000000408742b */ /* 0x000fd00000000102 */
[----:B------:R-:W-:Y:S01]  /*00b0*/  DFMA R2, R2, R8, R2 ;  /* 0x000000080202722b */ /* 0x000fe20000000002 */
[----:B0-----:R-:W-:-:S07]  /*00c0*/  FSETP.GEU.AND P1, PT, |R7|, 6.5827683646048100446e-37, PT ;  /* 0x036000000700780b */ /* 0x001fce0003f2e200 */
[----:B------:R-:W-:-:S08]  /*00d0*/  DMUL R8, R6, R2 ;  /* 0x0000000206087228 */ /* 0x000fd00000000000 */
[----:B------:R-:W-:-:S08]  /*00e0*/  DFMA R10, -R4, R8, R6 ;  /* 0x00000008040a722b */ /* 0x000fd00000000106 */
[----:B------:R-:W-:-:S10]  /*00f0*/  DFMA R2, R2, R10, R8 ;  /* 0x0000000a0202722b */ /* 0x000fd40000000008 */
[----:B------:R-:W-:-:S05]  /*0100*/  FFMA R0, RZ, R5, R3 ;  /* 0x00000005ff007223 */ /* 0x000fca0000000003 */
[----:B------:R-:W-:-:S13]  /*0110*/  FSETP.GT.AND P0, PT, |R0|, 1.469367938527859385e-39, PT ;  /* 0x001000000000780b */ /* 0x000fda0003f04200 */
[----:B------:R-:W-:Y:S05]  /*0120*/  @P0 BRA P1, `(.L_x_0) ;  /* 0x0000000000180947 */ /* 0x000fea0000800000 */
[----:B------:R-:W-:Y:S01]  /*0130*/  IMAD.MOV.U32 R2, RZ, RZ, R6 ;  /* 0x000000ffff027224 */ /* 0x000fe200078e0006 */
[----:B------:R-:W-:Y:S01]  /*0140*/  MOV R12, 0x190 ;  /* 0x00000190000c7802 */ /* 0x000fe20000000f00 */
[----:B------:R-:W-:Y:S02]  /*0150*/  IMAD.MOV.U32 R3, RZ, RZ, R7 ;  /* 0x000000ffff037224 */ /* 0x000fe400078e0007 */
[----:B------:R-:W-:Y:S02]  /*0160*/  IMAD.MOV.U32 R6, RZ, RZ, R4 ;  /* 0x000000ffff067224 */ /* 0x000fe400078e0004 */
[----:B------:R-:W-:-:S07]  /*0170*/  IMAD.MOV.U32 R7, RZ, RZ, R5 ;  /* 0x000000ffff077224 */ /* 0x000fce00078e0005 */
[----:B------:R-:W-:Y:S05]  /*0180*/  CALL.REL.NOINC `($__internal_0_$__cuda_sm20_div_rn_f64_full) ;  /* 0x0000000800007944 */ /* 0x000fea0003c00000 */
.L_x_0:
[----:B------:R-:W0:Y:S01]  /*0190*/  LDCU UR4, c[0x0][0x360] ;  /* 0x00006c00ff0477ac */ /* 0x000e220008000800 */
[----:B------:R-:W-:Y:S01]  /*01a0*/  IMAD.MOV.U32 R4, RZ, RZ, 0x1 ;  /* 0x00000001ff047424 */ /* 0x000fe200078e00ff */
[----:B------:R-:W1:Y:S01]  /*01b0*/  S2UR UR5, SR_CTAID.X ;  /* 0x00000000000579c3 */ /* 0x000e620000002500 */
[----:B0-----:R-:W0:Y:S01]  /*01c0*/  I2F.F64.U32 R8, UR4 ;  /* 0x0000000400087d12 */ /* 0x001e220008201800 */
[----:B------:R-:W2:Y:S07]  /*01d0*/  LDCU UR4, c[0x0][0x38c] ;  /* 0x00007180ff0477ac */ /* 0x000eae0008000800 */
[----:B0-----:R-:W0:Y:S08]  /*01e0*/  MUFU.RCP64H R5, R9 ;  /* 0x0000000900057308 */ /* 0x001e300000001800 */
[----:B--2---:R-:W2:Y:S01]  /*01f0*/  I2F.F64 R10, UR4 ;  /* 0x00000004000a7d12 */ /* 0x004ea20008201c00 */
[----:B-1----:R-:W-:Y:S01]  /*0200*/  UIADD3 UR4, UPT, UPT, UR5, 0x1, URZ ;  /* 0x0000000105047890 */ /* 0x002fe2000fffe0ff */
[----:B0-----:R-:W-:-:S08]  /*0210*/  DFMA R6, -R8, R4, 1 ;  /* 0x3ff000000806742b */ /* 0x001fd00000000104 */
[----:B------:R-:W0:Y:S01]  /*0220*/  I2F.F64.U32 R14, UR4 ;  /* 0x00000004000e7d12 */ /* 0x000e220008201800 */
[----:B--2---:R-:W-:Y:S01]  /*0230*/  FSETP.GEU.AND P1, PT, |R11|, 6.5827683646048100446e-37, PT ;  /* 0x036000000b00780b */ /* 0x004fe20003f2e200 */
[----:B------:R-:W-:-:S08]  /*0240*/  DFMA R6, R6, R6, R6 ;  /* 0x000000060606722b */ /* 0x000fd00000000006 */
[----:B------:R-:W-:Y:S02]  /*0250*/  DFMA R6, R4, R6, R4 ;  /* 0x000000060406722b */ /* 0x000fe40000000004 */
[----:B0-----:R-:W-:-:S06]  /*0260*/  DMUL R14, R14, R2 ;  /* 0x000000020e0e7228 */ /* 0x001fcc0000000000 */
[----:B------:R-:W-:-:S08]  /*0270*/  DFMA R4, -R8, R6, 1 ;  /* 0x3ff000000804742b */ /* 0x000fd00000000106 */
[----:B------:R-:W-:Y:S02]  /*0280*/  DFMA R6, R6, R4, R6 ;  /* 0x000000040606722b */ /* 0x000fe40000000006 */
[----:B------:R-:W0:Y:S06]  /*0290*/  I2F.F64.U32 R4, UR5 ;  /* 0x0000000500047d12 */ /* 0x000e2c0008201800 */
[----:B------:R-:W-:-:S08]  /*02a0*/  DMUL R12, R10, R6 ;  /* 0x000000060a0c7228 */ /* 0x000fd00000000000 */
[----:B------:R-:W-:-:S08]  /*02b0*/  DFMA R16, -R8, R12, R10 ;  /* 0x0000000c0810722b */ /* 0x000fd0000000010a */
[----:B------:R-:W-:Y:S02]  /*02c0*/  DFMA R6, R6, R16, R12 ;  /* 0x000000100606722b */ /* 0x000fe4000000000c */
[----:B0-----:R-:W-:Y:S01]  /*02d0*/  DMUL R12, R4, R2 ;  /* 0x00000002040c7228 */ /* 0x001fe20000000000 */
[----:B------:R0:W1:Y:S07]  /*02e0*/  F2I.F64.TRUNC R5, R14 ;  /* 0x0000000e00057311 */ /* 0x00006e000030d100 */
[----:B------:R-:W-:Y:S01]  /*02f0*/  FFMA R2, RZ, R9, R7 ;  /* 0x00000009ff027223 */ /* 0x000fe20000000007 */
[----:B------:R0:W2:Y:S04]  /*0300*/  F2I.F64.TRUNC R0, R12 ;  /* 0x0000000c00007311 */ /* 0x0000a8000030d100 */
[----:B------:R-:W-:-:S13]  /*0310*/  FSETP.GT.AND P0, PT, |R2|, 1.469367938527859385e-39, PT ;  /* 0x001000000200780b */ /* 0x000fda0003f04200 */
[----:B012---:R-:W-:Y:S05]  /*0320*/  @P0 BRA P1, `(.L_x_1) ;  /* 0x0000000000200947 */ /* 0x007fea0000800000 */
[----:B------:R-:W-:Y:S01]  /*0330*/  IMAD.MOV.U32 R2, RZ, RZ, R10 ;  /* 0x000000ffff027224 */ /* 0x000fe200078e000a */
[----:B------:R-:W-:Y:S01]  /*0340*/  MOV R12, 0x390 ;  /* 0x00000390000c7802 */ /* 0x000fe20000000f00 */
[----:B------:R-:W-:Y:S02]  /*0350*/  IMAD.MOV.U32 R3, RZ, RZ, R11 ;  /* 0x000000ffff037224 */ /* 0x000fe400078e000b */
[----:B------:R-:W-:Y:S02]  /*0360*/  IMAD.MOV.U32 R6, RZ, RZ, R8 ;  /* 0x000000ffff067224 */ /* 0x000fe400078e0008 */
[----:B------:R-:W-:-:S07]  /*0370*/  IMAD.MOV.U32 R7, RZ, RZ, R9 ;  /* 0x000000ffff077224 */ /* 0x000fce00078e0009 */
[----:B------:R-:W-:Y:S05]  /*0380*/  CALL.REL.NOINC `($__internal_0_$__cuda_sm20_div_rn_f64_full) ;  /* 0x0000000400807944 */ /* 0x000fea0003c00000 */
[----:B------:R-:W-:Y:S02]  /*0390*/  IMAD.MOV.U32 R6, RZ, RZ, R2 ;  /* 0x000000ffff067224 */ /* 0x000fe400078e0002 */
[----:B------:R-:W-:-:S07]  /*03a0*/  IMAD.MOV.U32 R7, RZ, RZ, R3 ;  /* 0x000000ffff077224 */ /* 0x000fce00078e0003 */
.L_x_1:
[----:B------:R-:W0:Y:S01]  /*03b0*/  LDCU UR4, c[0x0][0x3b0] ;  /* 0x00007600ff0477ac */ /* 0x000e220008000800 */
[----:B------:R-:W-:Y:S01]  /*03c0*/  IMAD.MOV.U32 R2, RZ, RZ, 0x1 ;  /* 0x00000001ff027424 */ /* 0x000fe200078e00ff */
[----:B------:R-:W1:Y:S01]  /*03d0*/  S2R R19, SR_TID.X ;  /* 0x0000000000137919 */ /* 0x000e620000002100 */
[----:B------:R-:W2:Y:S01]  /*03e0*/  LDC R20, c[0x0][0x3ac] ;  /* 0x0000eb00ff147b82 */ /* 0x000ea20000000800 */
[----:B0-----:R-:W0:Y:S01]  /*03f0*/  I2F.F64 R8, UR4 ;  /* 0x0000000400087d12 */ /* 0x001e220008201c00 */
[----:B------:R-:W3:Y:S01]  /*0400*/  LDCU.64 UR4, c[0x0][0x3a8] ;  /* 0x00007500ff0477ac */ /* 0x000ee20008000a00 */
[----:B--2---:R-:W-:-:S06]  /*0410*/  FSETP.GEU.AND P1, PT, |R20|, 6.5827683646048100446e-37, PT ;  /* 0x036000001400780b */ /* 0x004fcc0003f2e200 */
[----:B0-----:R-:W0:Y:S01]  /*0420*/  MUFU.RCP64H R3, R9 ;  /* 0x0000000900037308 */ /* 0x001e220000001800 */
[----:B-1----:R-:W-:-:S07]  /*0430*/  IADD3 R18, PT, PT, R19, 0x1, RZ ;  /* 0x0000000113127810 */ /* 0x002fce0007ffe0ff */
[----:B------:R-:W1:Y:S01]  /*0440*/  I2F.F64.U32 R12, R18 ;  /* 0x00000012000c7312 */ /* 0x000e620000201800 */
[----:B0-----:R-:W-:Y:S02]  /*0450*/  DFMA R10, -R8, R2, 1 ;  /* 0x3ff00000080a742b */ /* 0x001fe40000000102 */
[----:B-1----:R-:W-:-:S06]  /*0460*/  DMUL R12, R12, R6 ;  /* 0x000000060c0c7228 */ /* 0x002fcc0000000000 */
[----:B------:R-:W-:Y:S01]  /*0470*/  DFMA R10, R10, R10, R10 ;  /* 0x0000000a0a0a722b */ /* 0x000fe2000000000a */
[----:B------:R-:W-:Y:S07]  /*0480*/  F2I.F64.TRUNC R27, R12 ;  /* 0x0000000c001b7311 */ /* 0x000fee000030d100 */
[----:B------:R-:W-:-:S08]  /*0490*/  DFMA R10, R2, R10, R2 ;  /* 0x0000000a020a722b */ /* 0x000fd00000000002 */
[----:B------:R-:W-:-:S08]  /*04a0*/  DFMA R2, -R8, R10, 1 ;  /* 0x3ff000000802742b */ /* 0x000fd0000000010a */
[----:B------:R-:W-:Y:S01]  /*04b0*/  DFMA R2, R10, R2, R10 ;  /* 0x000000020a02722b */ /* 0x000fe2000000000a */
[----:B------:R-:W0:Y:S07]  /*04c0*/  I2F.F64.U32 R10, R19 ;  /* 0x00000013000a7312 */ /* 0x000e2e0000201800 */
[----:B---3--:R-:W-:-:S08]  /*04d0*/  DMUL R14, R2, UR4 ;  /* 0x00000004020e7c28 */ /* 0x008fd00008000000 */
[----:B------:R-:W-:Y:S02]  /*04e0*/  DFMA R16, -R8, R14, UR4 ;  /* 0x0000000408107e2b */ /* 0x000fe4000800010e */
[----:B0-----:R-:W-:-:S06]  /*04f0*/  DMUL R10, R10, R6 ;  /* 0x000000060a0a7228 */ /* 0x001fcc0000000000 */
[----:B------:R-:W-:Y:S01]  /*0500*/  DFMA R2, R2, R16, R14 ;  /* 0x000000100202722b */ /* 0x000fe2000000000e */
[----:B------:R0:W1:Y:S09]  /*0510*/  F2I.F64.TRUNC R4, R10 ;  /* 0x0000000a00047311 */ /* 0x000072000030d100 */
[----:B------:R-:W-:-:S05]  /*0520*/  FFMA R6, RZ, R9, R3 ;  /* 0x00000009ff067223 */ /* 0x000fca0000000003 */
[----:B------:R-:W-:-:S13]  /*0530*/  FSETP.GT.AND P0, PT, |R6|, 1.469367938527859385e-39, PT ;  /* 0x001000000600780b */ /* 0x000fda0003f04200 */
[----:B01----:R-:W-:Y:S05]  /*0540*/  @P0 BRA P1, `(.L_x_2) ;  /* 0x0000000000180947 */ /* 0x003fea0000800000 */
[----:B------:R-:W0:Y:S01]  /*0550*/  LDC R2, c[0x0][0x3a8] ;  /* 0x0000ea00ff027b82 */ /* 0x000e220000000800 */
[----:B------:R-:W-:Y:S01]  /*0560*/  IMAD.MOV.U32 R6, RZ, RZ, R8 ;  /* 0x000000ffff067224 */ /* 0x000fe200078e0008 */
[----:B------:R-:W-:Y:S01]  /*0570*/  MOV R12, 0x5b0 ;  /* 0x000005b0000c7802 */ /* 0x000fe20000000f00 */
[----:B------:R-:W-:-:S05]  /*0580*/  IMAD.MOV.U32 R7, RZ, RZ, R9 ;  /* 0x000000ffff077224 */ /* 0x000fca00078e0009 */
[----:B------:R-:W1:Y:S02]  /*0590*/  LDC R3, c[0x0][0x3ac] ;  /* 0x0000eb00ff037b82 */ /* 0x000e640000000800 */
[----:B01----:R-:W-:Y:S05]  /*05a0*/  CALL.REL.NOINC `($__internal_0_$__cuda_sm20_div_rn_f64_full) ;  /* 0x0000000000f87944 */ /* 0x003fea0003c00000 */
.L_x_2:
[----:B------:R-:W-:-:S13]  /*05b0*/  ISETP.GE.AND P0, PT, R0, R5, PT ;  /* 0x000000050000720c */ /* 0x000fda0003f06270 */
[----:B------:R-:W-:Y:S05]  /*05c0*/  @P0 EXIT ;  /* 0x000000000000094d */ /* 0x000fea0003800000 */
[----:B------:R-:W0:Y:S01]  /*05d0*/  LDC.64 R10, c[0x0][0x3a8] ;  /* 0x0000ea00ff0a7b82 */ /* 0x000e220000000a00 */
[----:B------:R-:W1:Y:S01]  /*05e0*/  LDCU UR4, c[0x0][0x394] ;  /* 0x00007280ff0477ac */ /* 0x000e620008000800 */
[----:B------:R-:W2:Y:S06]  /*05f0*/  LDCU.64 UR6, c[0x0][0x358] ;  /* 0x00006b00ff0677ac */ /* 0x000eac0008000a00 */
[----:B------:R-:W0:Y:S08]  /*0600*/  LDC.64 R6, c[0x0][0x398] ;  /* 0x0000e600ff067b82 */ /* 0x000e300000000a00 */
[----:B------:R-:W3:Y:S01]  /*0610*/  LDC.64 R8, c[0x0][0x3a0] ;  /* 0x0000e800ff087b82 */ /* 0x000ee20000000a00 */
[----:B-1----:R-:W-:Y:S01]  /*0620*/  UIADD3 UR4, UPT, UPT, UR4, -0x1, URZ ;  /* 0xffffffff04047890 */ /* 0x002fe2000fffe0ff */
[----:B0-----:R-:W-:-:S02]  /*0630*/  DFMA R6, R10, -0.5, R6 ;  /* 0xbfe000000a06782b */ /* 0x001fc40000000006 */
[----:B--23--:R-:W-:-:S11]  /*0640*/  DFMA R8, R10, -0.5, R8 ;  /* 0xbfe000000a08782b */ /* 0x00cfd60000000008 */
.L_x_9:
[----:B------:R-:W-:Y:S01]  /*0650*/  ISETP.GE.AND P0, PT, R4, R27, PT ;  /* 0x0000001b0400720c */ /* 0x000fe20003f06270 */
[----:B------:R-:W-:-:S12]  /*0660*/  BSSY.RECONVERGENT B0, `(.L_x_3) ;  /* 0x000002e000007945 */ /* 0x000fd80003800200 */
[----:B0-----:R-:W-:Y:S05]  /*0670*/  @P0 BRA `(.L_x_4) ;  /* 0x0000000000b00947 */ /* 0x001fea0003800000 */
[----:B------:R-:W0:Y:S01]  /*0680*/  I2F.F64 R10, R0 ;  /* 0x00000000000a7312 */ /* 0x000e220000201c00 */
[----:B------:R-:W-:Y:S01]  /*0690*/  IMAD.MOV.U32 R26, RZ, RZ, R4 ;  /* 0x000000ffff1a7224 */ /* 0x000fe200078e0004 */
[----:B0-----:R-:W-:-:S08]  /*06a0*/  DFMA R10, R10, R2, R8 ;  /* 0x000000020a0a722b */ /* 0x001fd00000000008 */
[----:B------:R-:W-:-:S11]  /*06b0*/  DMUL R12, R10, R10 ;  /* 0x0000000a0a0c7228 */ /* 0x000fd60000000000 */
.L_x_8:
[----:B0-----:R-:W0:Y:S01]  /*06c0*/  I2F.F64 R14, R26 ;  /* 0x0000001a000e7312 */ /* 0x001e220000201c00 */
[----:B------:R-:W-:Y:S01]  /*06d0*/  BSSY.RECONVERGENT B1, `(.L_x_5) ;  /* 0x000001e000017945 */ /* 0x000fe20003800200 */
[----:B------:R-:W-:Y:S01]  /*06e0*/  IMAD.U32 R24, RZ, RZ, UR4 ;  /* 0x00000004ff187e24 */ /* 0x000fe2000f8e00ff */
[----:B0-----:R-:W-:-:S08]  /*06f0*/  DFMA R14, R14, R2, R6 ;  /* 0x000000020e0e722b */ /* 0x001fd00000000006 */
[----:B------:R-:W-:-:S08]  /*0700*/  DMUL R16, R14, R14 ;  /* 0x0000000e0e107228 */ /* 0x000fd00000000000 */
[----:B------:R-:W-:-:S08]  /*0710*/  DADD R18, R12, R16 ;  /* 0x000000000c127229 */ /* 0x000fd00000000010 */
[----:B------:R-:W-:-:S06]  /*0720*/  DSETP.GEU.AND P0, PT, R18, 4, PT ;  /* 0x401000001200742a */ /* 0x000fcc0003f0e000 */
[----:B------:R-:W-:-:S13]  /*0730*/  ISETP.EQ.OR P0, PT, RZ, UR4, P0 ;  /* 0x00000004ff007c0c */ /* 0x000fda0008702670 */
[----:B------:R-:W-:Y:S05]  /*0740*/  @P0 BRA `(.L_x_6) ;  /* 0x0000000000580947 */ /* 0x000fea0003800000 */
[----:B------:R-:W0:Y:S01]  /*0750*/  LDCU UR5, c[0x0][0x394] ;  /* 0x00007280ff0577ac */ /* 0x000e220008000800 */
[----:B------:R-:W-:Y:S01]  /*0760*/  IMAD.MOV.U32 R18, RZ, RZ, R12 ;  /* 0x000000ffff127224 */ /* 0x000fe200078e000c */
[----:B------:R-:W-:Y:S01]  /*0770*/  MOV R23, R11 ;  /* 0x0000000b00177202 */ /* 0x000fe20000000f00 */
[----:B------:R-:W-:Y:S02]  /*0780*/  IMAD.MOV.U32 R19, RZ, RZ, R13 ;  /* 0x000000ffff137224 */ /* 0x000fe400078e000d */
[----:B------:R-:W-:Y:S02]  /*0790*/  IMAD.MOV.U32 R20, RZ, RZ, R14 ;  /* 0x000000ffff147224 */ /* 0x000fe400078e000e */
[----:B------:R-:W-:Y:S02]  /*07a0*/  IMAD.MOV.U32 R21, RZ, RZ, R15 ;  /* 0x000000ffff157224 */ /* 0x000fe400078e000f */
[----:B------:R-:W-:Y:S01]  /*07b0*/  IMAD.MOV.U32 R22, RZ, RZ, R10 ;  /* 0x000000ffff167224 */ /* 0x000fe200078e000a */
[----:B0-----:R-:W-:-:S06]  /*07c0*/  UIADD3 UR5, UPT, UPT, UR5, -0x2, URZ ;  /* 0xfffffffe05057890 */ /* 0x001fcc000fffe0ff */
[----:B------:R-:W-:-:S07]  /*07d0*/  IMAD.U32 R28, RZ, RZ, UR5 ;  /* 0x00000005ff1c7e24 */ /* 0x000fce000f8e00ff */
.L_x_7:
[----:B------:R-:W-:Y:S01]  /*07e0*/  DMUL R22, R22, R20 ;  /* 0x0000001416167228 */ /* 0x000fe20000000000 */
[----:B------:R-:W-:Y:S01]  /*07f0*/  ISETP.NE.AND P1, PT, R28, RZ, PT ;  /* 0x000000ff1c00720c */ /* 0x000fe20003f25270 */
[----:B------:R-:W-:-:S06]  /*0800*/  DADD R16, -R18, R16 ;  /* 0x0000000012107229 */ /* 0x000fcc0000000110 */
[----:B------:R-:W-:Y:S02]  /*0810*/  DFMA R22, R22, 2, R10 ;  /* 0x400000001616782b */ /* 0x000fe4000000000a */
[----:B------:R-:W-:-:S06]  /*0820*/  DADD R20, R14, R16 ;  /* 0x000000000e147229 */ /* 0x000fcc0000000010 */
[----:B------:R-:W-:Y:S02]  /*0830*/  DMUL R18, R22, R22 ;  /* 0x0000001616127228 */ /* 0x000fe40000000000 */
[----:B------:R-:W-:-:S08]  /*0840*/  DMUL R16, R20, R20 ;  /* 0x0000001414107228 */ /* 0x000fd00000000000 */
[----:B------:R-:W-:-:S08]  /*0850*/  DADD R24, R18, R16 ;  /* 0x0000000012187229 */ /* 0x000fd00000000010 */
[----:B------:R-:W-:Y:S01]  /*0860*/  DSETP.GEU.AND P0, PT, R24, 4, PT ;  /* 0x401000001800742a */ /* 0x000fe20003f0e000 */
[----:B------:R-:W-:Y:S02]  /*0870*/  VIADD R25, R28, 0xffffffff ;  /* 0xffffffff1c197836 */ /* 0x000fe40000000000 */
[----:B------:R-:W-:Y:S02]  /*0880*/  IMAD.MOV.U32 R24, RZ, RZ, R28 ;  /* 0x000000ffff187224 */ /* 0x000fe400078e001c */
[----:B------:R-:W-:-:S09]  /*0890*/  IMAD.MOV.U32 R28, RZ, RZ, R25 ;  /* 0x000000ffff1c7224 */ /* 0x000fd200078e0019 */
[----:B------:R-:W-:Y:S05]  /*08a0*/  @!P0 BRA P1, `(.L_x_7) ;  /* 0xfffffffc00cc8947 */ /* 0x000fea000083ffff */
.L_x_6:
[----:B------:R-:W-:Y:S05]  /*08b0*/  BSYNC.RECONVERGENT B1 ;  /* 0x0000000000017941 */ /* 0x000fea0003800200 */
.L_x_5:
[----:B------:R-:W0:Y:S01]  /*08c0*/  LDC.64 R14, c[0x0][0x380] ;  /* 0x0000e000ff0e7b82 */ /* 0x000e220000000a00 */
[----:B------:R-:W1:Y:S02]  /*08d0*/  LDCU UR5, c[0x0][0x390] ;  /* 0x00007200ff0577ac */ /* 0x000e640008000800 */
[----:B-1----:R-:W-:Y:S02]  /*08e0*/  IMAD R17, R0, UR5, R26 ;  /* 0x0000000500117c24 */ /* 0x002fe4000f8e021a */
[----:B------:R-:W-:Y:S02]  /*08f0*/  VIADD R26, R26, 0x1 ;  /* 0x000000011a1a7836 */ /* 0x000fe40000000000 */
[----:B0-----:R-:W-:-:S03]  /*0900*/  IMAD.WIDE R14, R17, 0x4, R14 ;  /* 0x00000004110e7825 */ /* 0x001fc600078e020e */
[----:B------:R-:W-:Y:S02]  /*0910*/  ISETP.NE.AND P0, PT, R26, R27, PT ;  /* 0x0000001b1a00720c */ /* 0x000fe40003f05270 */
[----:B------:R0:W-:Y:S11]  /*0920*/  STG.E desc[UR6][R14.64], R24 ;  /* 0x000000180e007986 */ /* 0x0001f6000c101906 */
[----:B------:R-:W-:Y:S05]  /*0930*/  @P0 BRA `(.L_x_8) ;  /* 0xfffffffc00600947 */ /* 0x000fea000383ffff */
.L_x_4:
[----:B------:R-:W-:Y:S05]  /*0940*/  BSYNC.RECONVERGENT B0 ;  /* 0x0000000000007941 */ /* 0x000fea0003800200 */
.L_x_3:
[----:B------:R-:W-:-:S05]  /*0950*/  VIADD R0, R0, 0x1 ;  /* 0x0000000100007836 */ /* 0x000fca0000000000 */
[----:B------:R-:W-:-:S13]  /*0960*/  ISETP.NE.AND P0, PT, R0, R5, PT ;  /* 0x000000050000720c */ /* 0x000fda0003f05270 */
[----:B------:R-:W-:Y:S05]  /*0970*/  @P0 BRA `(.L_x_9) ;  /* 0xfffffffc00340947 */ /* 0x000fea000383ffff */
[----:B------:R-:W-:Y:S05]  /*0980*/  EXIT ;  /* 0x000000000000794d */ /* 0x000fea0003800000 */
        .weak           $__internal_0_$__cuda_sm20_div_rn_f64_full
        .type           $__internal_0_$__cuda_sm20_div_rn_f64_full,@function
        .size           $__internal_0_$__cuda_sm20_div_rn_f64_full,(.L_x_16 - $__internal_0_$__cuda_sm20_div_rn_f64_full)
$__internal_0_$__cuda_sm20_div_rn_f64_full:
[C---:B------:R-:W-:Y:S01]  /*0990*/  FSETP.GEU.AND P0, PT, |R7|.reuse, 1.469367938527859385e-39, PT ;  /* 0x001000000700780b */ /* 0x040fe20003f0e200 */
[----:B------:R-:W-:Y:S01]  /*09a0*/  IMAD.MOV.U32 R14, RZ, RZ, 0x1 ;  /* 0x00000001ff0e7424 */ /* 0x000fe200078e00ff */
[C---:B------:R-:W-:Y:S01]  /*09b0*/  LOP3.LUT R8, R7.reuse, 0x800fffff, RZ, 0xc0, !PT ;  /* 0x800fffff07087812 */ /* 0x040fe200078ec0ff */
[----:B------:R-:W-:Y:S01]  /*09c0*/  IMAD.MOV.U32 R20, RZ, RZ, 0x1ca00000 ;  /* 0x1ca00000ff147424 */ /* 0x000fe200078e00ff */
[----:B------:R-:W-:Y:S02]  /*09d0*/  LOP3.LUT R18, R7, 0x7ff00000, RZ, 0xc0, !PT ;  /* 0x7ff0000007127812 */ /* 0x000fe400078ec0ff */
[----:B------:R-:W-:Y:S01]  /*09e0*/  LOP3.LUT R9, R8, 0x3ff00000, RZ, 0xfc, !PT ;  /* 0x3ff0000008097812 */ /* 0x000fe200078efcff */
[----:B------:R-:W-:Y:S01]  /*09f0*/  IMAD.MOV.U32 R8, RZ, RZ, R6 ;  /* 0x000000ffff087224 */ /* 0x000fe200078e0006 */
[----:B------:R-:W-:-:S04]  /*0a00*/  LOP3.LUT R13, R3, 0x7ff00000, RZ, 0xc0, !PT ;  /* 0x7ff00000030d7812 */ /* 0x000fc800078ec0ff */
[----:B------:R-:W-:Y:S01]  /*0a10*/  ISETP.GE.U32.AND P1, PT, R13, R18, PT ;  /* 0x000000120d00720c */ /* 0x000fe20003f26070 */
[----:B------:R-:W-:Y:S01]  /*0a20*/  @!P0 DMUL R8, R6, 8.98846567431157953865e+307 ;  /* 0x7fe0000006088828 */ /* 0x000fe20000000000 */
[----:B------:R-:W-:-:S05]  /*0a30*/  IMAD.MOV.U32 R21, RZ, RZ, R13 ;  /* 0x000000ffff157224 */ /* 0x000fca00078e000d */
[----:B------:R-:W0:Y:S02]  /*0a40*/  MUFU.RCP64H R15, R9 ;  /* 0x00000009000f7308 */ /* 0x000e240000001800 */
[----:B0-----:R-:W-:-:S08]  /*0a50*/  DFMA R10, R14, -R8, 1 ;  /* 0x3ff000000e0a742b */ /* 0x001fd00000000808 */
[----:B------:R-:W-:-:S08]  /*0a60*/  DFMA R10, R10, R10, R10 ;  /* 0x0000000a0a0a722b */ /* 0x000fd0000000000a */
[----:B------:R-:W-:Y:S01]  /*0a70*/  DFMA R14, R14, R10, R14 ;  /* 0x0000000a0e0e722b */ /* 0x000fe2000000000e */
[----:B------:R-:W-:Y:S01]  /*0a80*/  SEL R11, R20, 0x63400000, !P1 ;  /* 0x63400000140b7807 */ /* 0x000fe20004800000 */
[----:B------:R-:W-:Y:S01]  /*0a90*/  IMAD.MOV.U32 R10, RZ, RZ, R2 ;  /* 0x000000ffff0a7224 */ /* 0x000fe200078e0002 */
[----:B------:R-:W-:Y:S02]  /*0aa0*/  FSETP.GEU.AND P1, PT, |R3|, 1.469367938527859385e-39, PT ;  /* 0x001000000300780b */ /* 0x000fe40003f2e200 */
[----:B------:R-:W-:-:S03]  /*0ab0*/  LOP3.LUT R11, R11, 0x800fffff, R3, 0xf8, !PT ;  /* 0x800fffff0b0b7812 */ /* 0x000fc600078ef803 */
[----:B------:R-:W-:-:S08]  /*0ac0*/  DFMA R16, R14, -R8, 1 ;  /* 0x3ff000000e10742b */ /* 0x000fd00000000808 */
[----:B------:R-:W-:Y:S01]  /*0ad0*/  DFMA R14, R14, R16, R14 ;  /* 0x000000100e0e722b */ /* 0x000fe2000000000e */
[----:B------:R-:W-:Y:S10]  /*0ae0*/  @P1 BRA `(.L_x_10) ;  /* 0x0000000000201947 */ /* 0x000ff40003800000 */
[----:B------:R-:W-:-:S04]  /*0af0*/  LOP3.LUT R16, R7, 0x7ff00000, RZ, 0xc0, !PT ;  /* 0x7ff0000007107812 */ /* 0x000fc800078ec0ff */
[----:B------:R-:W-:Y:S02]  /*0b00*/  ISETP.GE.U32.AND P1, PT, R13, R16, PT ;  /* 0x000000100d00720c */ /* 0x000fe40003f26070 */
[----:B------:R-:W-:Y:S02]  /*0b10*/  MOV R16, RZ ;  /* 0x000000ff00107202 */ /* 0x000fe40000000f00 */
[----:B------:R-:W-:-:S04]  /*0b20*/  SEL R17, R20, 0x63400000, !P1 ;  /* 0x6340000014117807 */ /* 0x000fc80004800000 */
[----:B------:R-:W-:-:S04]  /*0b30*/  LOP3.LUT R17, R17, 0x80000000, R3, 0xf8, !PT ;  /* 0x8000000011117812 */ /* 0x000fc800078ef803 */
[----:B------:R-:W-:-:S06]  /*0b40*/  LOP3.LUT R17, R17, 0x100000, RZ, 0xfc, !PT ;  /* 0x0010000011117812 */ /* 0x000fcc00078efcff */
[----:B------:R-:W-:-:S10]  /*0b50*/  DFMA R10, R10, 2, -R16 ;  /* 0x400000000a0a782b */ /* 0x000fd40000000810 */
[----:B------:R-:W-:-:S07]  /*0b60*/  LOP3.LUT R21, R11, 0x7ff00000, RZ, 0xc0, !PT ;  /* 0x7ff000000b157812 */ /* 0x000fce00078ec0ff */
.L_x_10:
[----:B------:R-:W-:Y:S01]  /*0b70*/  IMAD.MOV.U32 R22, RZ, RZ, R18 ;  /* 0x000000ffff167224 */ /* 0x000fe200078e0012 */
[----:B------:R-:W-:Y:S01]  /*0b80*/  @!P0 LOP3.LUT R22, R9, 0x7ff00000, RZ, 0xc0, !PT ;  /* 0x7ff0000009168812 */ /* 0x000fe200078ec0ff */
[----:B------:R-:W-:Y:S01]  /*0b90*/  VIADD R23, R21, 0xffffffff ;  /* 0xffffffff15177836 */ /* 0x000fe20000000000 */
[----:B------:R-:W-:-:S03]  /*0ba0*/  DMUL R16, R14, R10 ;  /* 0x0000000a0e107228 */ /* 0x000fc60000000000 */
[----:B------:R-:W-:Y:S01]  /*0bb0*/  VIADD R24, R22, 0xffffffff ;  /* 0xffffffff16187836 */ /* 0x000fe20000000000 */
[----:B------:R-:W-:-:S04]  /*0bc0*/  ISETP.GT.U32.AND P0, PT, R23, 0x7feffffe, PT ;  /* 0x7feffffe1700780c */ /* 0x000fc80003f04070 */
[----:B------:R-:W-:Y:S01]  /*0bd0*/  ISETP.GT.U32.OR P0, PT, R24, 0x7feffffe, P0 ;  /* 0x7feffffe1800780c */ /* 0x000fe20000704470 */
[----:B------:R-:W-:-:S08]  /*0be0*/  DFMA R18, R16, -R8, R10 ;  /* 0x800000081012722b */ /* 0x000fd0000000000a */
[----:B------:R-:W-:-:S04]  /*0bf0*/  DFMA R18, R14, R18, R16 ;  /* 0x000000120e12722b */ /* 0x000fc80000000010 */
[----:B------:R-:W-:Y:S07]  /*0c00*/  @P0 BRA `(.L_x_11) ;  /* 0x00000000006c0947 */ /* 0x000fee0003800000 */
[----:B------:R-:W-:-:S04]  /*0c10*/  LOP3.LUT R14, R7, 0x7ff00000, RZ, 0xc0, !PT ;  /* 0x7ff00000070e7812 */ /* 0x000fc800078ec0ff */
[CC--:B------:R-:W-:Y:S02]  /*0c20*/  VIADDMNMX R2, R13.reuse, -R14.reuse, 0xb9600000, !PT ;  /* 0xb96000000d027446 */ /* 0x0c0fe4000780090e */
[----:B------:R-:W-:Y:S02]  /*0c30*/  ISETP.GE.U32.AND P0, PT, R13, R14, PT ;  /* 0x0000000e0d00720c */ /* 0x000fe40003f06070 */
[----:B------:R-:W-:Y:S02]  /*0c40*/  VIMNMX R2, PT, PT, R2, 0x46a00000, PT ;  /* 0x46a0000002027848 */ /* 0x000fe40003fe0100 */
[----:B------:R-:W-:-:S05]  /*0c50*/  SEL R13, R20, 0x63400000, !P0 ;  /* 0x63400000140d7807 */ /* 0x000fca0004000000 */
[----:B------:R-:W-:Y:S02]  /*0c60*/  IMAD.IADD R13, R2, 0x1, -R13 ;  /* 0x00000001020d7824 */ /* 0x000fe400078e0a0d */
[----:B------:R-:W-:Y:S02]  /*0c70*/  IMAD.MOV.U32 R2, RZ, RZ, RZ ;  /* 0x000000ffff027224 */ /* 0x000fe400078e00ff */
[----:B------:R-:W-:-:S06]  /*0c80*/  VIADD R3, R13, 0x7fe00000 ;  /* 0x7fe000000d037836 */ /* 0x000fcc0000000000 */
[----:B------:R-:W-:-:S10]  /*0c90*/  DMUL R14, R18, R2 ;  /* 0x00000002120e7228 */ /* 0x000fd40000000000 */
[----:B------:R-:W-:-:S13]  /*0ca0*/  FSETP.GTU.AND P0, PT, |R15|, 1.469367938527859385e-39, PT ;  /* 0x001000000f00780b */ /* 0x000fda0003f0c200 */
[----:B------:R-:W-:Y:S05]  /*0cb0*/  @P0 BRA `(.L_x_12) ;  /* 0x0000000000940947 */ /* 0x000fea0003800000 */
[----:B------:R-:W-:Y:S01]  /*0cc0*/  DFMA R8, R18, -R8, R10 ;  /* 0x800000081208722b */ /* 0x000fe2000000000a */
[----:B------:R-:W-:-:S09]  /*0cd0*/  IMAD.MOV.U32 R2, RZ, RZ, RZ ;  /* 0x000000ffff027224 */ /* 0x000fd200078e00ff */
[C---:B------:R-:W-:Y:S02]  /*0ce0*/  FSETP.NEU.AND P0, PT, R9.reuse, RZ, PT ;  /* 0x000000ff0900720b */ /* 0x040fe40003f0d000 */
[----:B------:R-:W-:-:S04]  /*0cf0*/  LOP3.LUT R11, R9, 0x80000000, R7, 0x48, !PT ;  /* 0x80000000090b7812 */ /* 0x000fc800078e4807 */
[----:B------:R-:W-:-:S07]  /*0d00*/  LOP3.LUT R3, R11, R3, RZ, 0xfc, !PT ;  /* 0x000000030b037212 */ /* 0x000fce00078efcff */
[----:B------:R-:W-:Y:S05]  /*0d10*/  @!P0 BRA `(.L_x_12) ;  /* 0x00000000007c8947 */ /* 0x000fea0003800000 */
[----:B------:R-:W-:Y:S01]  /*0d20*/  IMAD.MOV R7, RZ, RZ, -R13 ;  /* 0x000000ffff077224 */ /* 0x000fe200078e0a0d */
[----:B------:R-:W-:Y:S01]  /*0d30*/  DMUL.RP R2, R18, R2 ;  /* 0x0000000212027228 */ /* 0x000fe20000008000 */
[----:B------:R-:W-:-:S06]  /*0d40*/  IMAD.MOV.U32 R6, RZ, RZ, RZ ;  /* 0x000000ffff067224 */ /* 0x000fcc00078e00ff */
[----:B------:R-:W-:-:S03]  /*0d50*/  DFMA R6, R14, -R6, R18 ;  /* 0x800000060e06722b */ /* 0x000fc60000000012 */
[----:B------:R-:W-:-:S03]  /*0d60*/  LOP3.LUT R11, R3, R11, RZ, 0x3c, !PT ;  /* 0x0000000b030b7212 */ /* 0x000fc600078e3cff */
[----:B------:R-:W-:-:S04]  /*0d70*/  IADD3 R6, PT, PT, -R13, -0x43300000, RZ ;  /* 0xbcd000000d067810 */ /* 0x000fc80007ffe1ff */
[----:B------:R-:W-:-:S04]  /*0d80*/  FSETP.NEU.AND P0, PT, |R7|, R6, PT ;  /* 0x000000060700720b */ /* 0x000fc80003f0d200 */
[----:B------:R-:W-:Y:S02]  /*0d90*/  FSEL R14, R2, R14, !P0 ;  /* 0x0000000e020e7208 */ /* 0x000fe40004000000 */
[----:B------:R-:W-:Y:S01]  /*0da0*/  FSEL R15, R11, R15, !P0 ;  /* 0x0000000f0b0f7208 */ /* 0x000fe20004000000 */
[----:B------:R-:W-:Y:S06]  /*0db0*/  BRA `(.L_x_12) ;  /* 0x0000000000547947 */ /* 0x000fec0003800000 */
.L_x_11:
[----:B------:R-:W-:-:S14]  /*0dc0*/  DSETP.NAN.AND P0, PT, R2, R2, PT ;  /* 0x000000020200722a */ /* 0x000fdc0003f08000 */
[----:B------:R-:W-:Y:S05]  /*0dd0*/  @P0 BRA `(.L_x_13) ;  /* 0x0000000000440947 */ /* 0x000fea0003800000 */
[----:B------:R-:W-:-:S14]  /*0de0*/  DSETP.NAN.AND P0, PT, R6, R6, PT ;  /* 0x000000060600722a */ /* 0x000fdc0003f08000 */
[----:B------:R-:W-:Y:S05]  /*0df0*/  @P0 BRA `(.L_x_14) ;  /* 0x0000000000300947 */ /* 0x000fea0003800000 */
[----:B------:R-:W-:Y:S01]  /*0e00*/  ISETP.NE.AND P0, PT, R21, R22, PT ;  /* 0x000000161500720c */ /* 0x000fe20003f05270 */
[----:B------:R-:W-:Y:S01]  /*0e10*/  IMAD.MOV.U32 R14, RZ, RZ, 0x0 ;  /* 0x00000000ff0e7424 */ /* 0x000fe200078e00ff */
[----:B------:R-:W-:-:S11]  /*0e20*/  MOV R15, 0xfff80000 ;  /* 0xfff80000000f7802 */ /* 0x000fd60000000f00 */
[----:B------:R-:W-:Y:S05]  /*0e30*/  @!P0 BRA `(.L_x_12) ;  /* 0x0000000000348947 */ /* 0x000fea0003800000 */
[----:B------:R-:W-:Y:S02]  /*0e40*/  ISETP.NE.AND P0, PT, R21, 0x7ff00000, PT ;  /* 0x7ff000001500780c */ /* 0x000fe40003f05270 */
[----:B------:R-:W-:Y:S02]  /*0e50*/  LOP3.LUT R15, R3, 0x80000000, R7, 0x48, !PT ;  /* 0x80000000030f7812 */ /* 0x000fe400078e4807 */
[----:B------:R-:W-:-:S13]  /*0e60*/  ISETP.EQ.OR P0, PT, R22, RZ, !P0 ;  /* 0x000000ff1600720c */ /* 0x000fda0004702670 */
[----:B------:R-:W-:Y:S01]  /*0e70*/  @P0 LOP3.LUT R2, R15, 0x7ff00000, RZ, 0xfc, !PT ;  /* 0x7ff000000f020812 */ /* 0x000fe200078efcff */
[----:B------:R-:W-:Y:S02]  /*0e80*/  @!P0 IMAD.MOV.U32 R14, RZ, RZ, RZ ;  /* 0x000000ffff0e8224 */ /* 0x000fe400078e00ff */
[----:B------:R-:W-:Y:S02]  /*0e90*/  @P0 IMAD.MOV.U32 R14, RZ, RZ, RZ ;  /* 0x000000ffff0e0224 */ /* 0x000fe400078e00ff */
[----:B------:R-:W-:Y:S01]  /*0ea0*/  @P0 IMAD.MOV.U32 R15, RZ, RZ, R2 ;  /* 0x000000ffff0f0224 */ /* 0x000fe200078e0002 */
[----:B------:R-:W-:Y:S06]  /*0eb0*/  BRA `(.L_x_12) ;  /* 0x0000000000147947 */ /* 0x000fec0003800000 */
.L_x_14:
[----:B------:R-:W-:Y:S01]  /*0ec0*/  LOP3.LUT R15, R7, 0x80000, RZ, 0xfc, !PT ;  /* 0x00080000070f7812 */ /* 0x000fe200078efcff */
[----:B------:R-:W-:Y:S01]  /*0ed0*/  IMAD.MOV.U32 R14, RZ, RZ, R6 ;  /* 0x000000ffff0e7224 */ /* 0x000fe200078e0006 */
[----:B------:R-:W-:Y:S06]  /*0ee0*/  BRA `(.L_x_12) ;  /* 0x0000000000087947 */ /* 0x000fec0003800000 */
.L_x_13:
[----:B------:R-:W-:Y:S01]  /*0ef0*/  LOP3.LUT R15, R3, 0x80000, RZ, 0xfc, !PT ;  /* 0x00080000030f7812 */ /* 0x000fe200078efcff */
[----:B------:R-:W-:-:S07]  /*0f00*/  IMAD.MOV.U32 R14, RZ, RZ, R2 ;  /* 0x000000ffff0e7224 */ /* 0x000fce00078e0002 */
.L_x_12:
[----:B------:R-:W-:Y:S02]  /*0f10*/  IMAD.MOV.U32 R13, RZ, RZ, 0x0 ;  /* 0x00000000ff0d7424 */ /* 0x000fe400078e00ff */
[----:B------:R-:W-:Y:S02]  /*0f20*/  IMAD.MOV.U32 R2, RZ, RZ, R14 ;  /* 0x000000ffff027224 */ /* 0x000fe400078e000e */
[----:B------:R-:W-:Y:S01]  /*0f30*/  IMAD.MOV.U32 R3, RZ, RZ, R15 ;  /* 0x000000ffff037224 */ /* 0x000fe200078e000f */
[----:B------:R-:W-:Y:S06]  /*0f40*/  RET.REL.NODEC R12 `(_Z5CountPjiiiidddi) ;  /* 0xfffffff00c2c7950 */ /* 0x000fec0003c3ffff */
.L_x_15:
[----:B------:R-:W-:-:S00]  /*0f50*/  BRA `(.L_x_15) ;  /* 0xfffffffc00fc7947 */ /* 0x000fc0000383ffff */
[----:B------:R-:W-:-:S00]  /*0f60*/  NOP ;  /* 0x0000000000007918 */ /* 0x000fc00000000000 */
        /* <DEDUP_REMOVED lines=9> */
.L_x_16:


//--------------------- .nv.shared.reserved.0     --------------------------
	.section	.nv.shared.reserved.0,"aw",@nobits
	.weak		__nv_reservedSMEM_offset_0_alias
	.size		__nv_reservedSMEM_offset_0_alias, 0, 64
	.other		__nv_reservedSMEM_offset_0_alias,@"STO_CUDA_RESERVED_SHARED STV_DEFAULT"
__nv_reservedSMEM_offset_0_alias:
	.zero		0
	.zero		64


//--------------------- .nv.constant0._Z5CountPjiiiidddi --------------------------
	.section	.nv.constant0._Z5CountPjiiiidddi,"a",@progbits
	.sectionflags	@""
	.align	4
.nv.constant0._Z5CountPjiiiidddi:
	.zero		948


//--------------------- SYMBOLS --------------------------

	.type		.nv.reservedSmem.offset0,@object
	.size		.nv.reservedSmem.offset0,0x4
